//
// Generated by NVIDIA NVVM Compiler
//
// Compiler Build ID: CL-36424714
// Cuda compilation tools, release 13.0, V13.0.88
// Based on NVVM 20.0.0
//

.version 9.0
.target sm_100
.address_size 64

	// .globl	_Z3addPiS_S_
.extern .func  (.param .b32 func_retval0) vprintf
(
	.param .b64 vprintf_param_0,
	.param .b64 vprintf_param_1
)
;
.global .align 1 .b8 $str[5] = {37, 100, 32, 9};

.visible .entry _Z3addPiS_S_(
	.param .u64 .ptr .align 1 _Z3addPiS_S__param_0,
	.param .u64 .ptr .align 1 _Z3addPiS_S__param_1,
	.param .u64 .ptr .align 1 _Z3addPiS_S__param_2
)
{
	.local .align 8 .b8 	__local_depot0[8];
	.reg .b64 	%SP;
	.reg .b64 	%SPL;
	.reg .b32 	%r<10>;
	.reg .b64 	%rd<15>;

	mov.u64 	%SPL, __local_depot0;
	cvta.local.u64 	%SP, %SPL;
	ld.param.u64 	%rd1, [_Z3addPiS_S__param_0];
	ld.param.u64 	%rd2, [_Z3addPiS_S__param_1];
	ld.param.u64 	%rd3, [_Z3addPiS_S__param_2];
	cvta.to.global.u64 	%rd4, %rd3;
	cvta.to.global.u64 	%rd5, %rd2;
	cvta.to.global.u64 	%rd6, %rd1;
	add.u64 	%rd7, %SP, 0;
	add.u64 	%rd8, %SPL, 0;
	mov.u32 	%r1, %tid.x;
	mov.u32 	%r2, %ctaid.x;
	mov.u32 	%r3, %ntid.x;
	mad.lo.s32 	%r4, %r2, %r3, %r1;
	mul.wide.s32 	%rd9, %r4, 4;
	add.s64 	%rd10, %rd6, %rd9;
	ld.global.u32 	%r5, [%rd10];
	add.s64 	%rd11, %rd5, %rd9;
	ld.global.u32 	%r6, [%rd11];
	add.s32 	%r7, %r6, %r5;
	add.s64 	%rd12, %rd4, %rd9;
	st.global.u32 	[%rd12], %r7;
	st.local.u32 	[%rd8], %r7;
	mov.u64 	%rd13, $str;
	cvta.global.u64 	%rd14, %rd13;
	{ // callseq 0, 0
	.param .b64 param0;
	st.param.b64 	[param0], %rd14;
	.param .b64 param1;
	st.param.b64 	[param1], %rd7;
	.param .b32 retval0;
	call.uni (retval0), 
	vprintf, 
	(
	param0, 
	param1
	);
	ld.param.b32 	%r8, [retval0];
	} // callseq 0
	ret;

}


// ===== COMPILED SASS (sm_100) =====

	.target	sm_100

	.elftype	@"ET_EXEC"


//--------------------- .note.nv.tkinfo           --------------------------
	.section	.note.nv.tkinfo,"",@"SHT_NOTE"
	.sectionflags	@"SHF_NOTE_NV_TKINFO"
	.tkinfo
        /*0018*/ 	.word	0x00000002
        /*0030*/ 	.string	""
        /*0030*/ 	.string	"ptxas"
        /*0030*/ 	.string	"Cuda compilation tools, release 13.0, V13.0.88"
        /*0030*/ 	.string	"Build cuda_13.0.r13.0/compiler.36424714_0"
        /*0030*/ 	.string	"-arch sm_100 -m 64 "



//--------------------- .note.nv.cuinfo           --------------------------
	.section	.note.nv.cuinfo,"",@"SHT_NOTE"
	.sectionflags	@"SHF_NOTE_NV_CUINFO"
        /*0018*/ 	.short	0x0002
        /*001a*/ 	.short	0x0064
        /*001c*/ 	.short	0x0082
	.zero		2


//--------------------- .nv.info                  --------------------------
	.section	.nv.info,"",@"SHT_CUDA_INFO"
	.align	4


	//----- nvinfo : EIATTR_REGCOUNT
	.align		4
        /*0000*/ 	.byte	0x04, 0x2f
        /*0002*/ 	.short	(.L_2 - .L_1)
	.align		4
.L_1:
        /*0004*/ 	.word	index@(_Z3addPiS_S_)
        /*0008*/ 	.word	0x00000018


	//----- nvinfo : EIATTR_FRAME_SIZE
	.align		4
.L_2:
        /*000c*/ 	.byte	0x04, 0x11
        /*000e*/ 	.short	(.L_4 - .L_3)
	.align		4
.L_3:
        /*0010*/ 	.word	index@(_Z3addPiS_S_)
        /*0014*/ 	.word	0x00000008


	//----- nvinfo : EIATTR_MIN_STACK_SIZE
	.align		4
.L_4:
        /*0018*/ 	.byte	0x04, 0x12
        /*001a*/ 	.short	(.L_6 - .L_5)
	.align		4
.L_5:
        /*001c*/ 	.word	index@(_Z3addPiS_S_)
        /*0020*/ 	.word	0x00000008
.L_6:


//--------------------- .nv.compat                --------------------------
	.section	.nv.compat,"",@"SHT_CUDA_COMPAT_INFO"
	.align	4
        /*0000*/ 	.byte	0x02, 0x09, 0x00, 0x00, 0x02, 0x02, 0x01, 0x00, 0x02, 0x05, 0x05, 0x00, 0x03, 0x07, 0x01, 0x01
        /*0010*/ 	.byte	0x02, 0x03, 0x00, 0x00, 0x02, 0x06, 0x01, 0x00, 0x04, 0x0b, 0x08, 0x00, 0x09, 0x00, 0x00, 0x00
        /*0020*/ 	.byte	0x00, 0x00, 0x00, 0x00


//--------------------- .nv.info._Z3addPiS_S_     --------------------------
	.section	.nv.info._Z3addPiS_S_,"",@"SHT_CUDA_INFO"
	.sectionflags	@""
	.align	4


	//----- nvinfo : EIATTR_CUDA_API_VERSION
	.align		4
        /*0000*/ 	.byte	0x04, 0x37
        /*0002*/ 	.short	(.L_8 - .L_7)
.L_7:
        /*0004*/ 	.word	0x00000082


	//----- nvinfo : EIATTR_KPARAM_INFO
	.align		4
.L_8:
        /*0008*/ 	.byte	0x04, 0x17
        /*000a*/ 	.short	(.L_10 - .L_9)
.L_9:
        /*000c*/ 	.word	0x00000000
        /*0010*/ 	.short	0x0002
        /*0012*/ 	.short	0x0010
        /*0014*/ 	.byte	0x00, 0xf5, 0x21, 0x00


	//----- nvinfo : EIATTR_KPARAM_INFO
	.align		4
.L_10:
        /*0018*/ 	.byte	0x04, 0x17
        /*001a*/ 	.short	(.L_12 - .L_11)
.L_11:
        /*001c*/ 	.word	0x00000000
        /*0020*/ 	.short	0x0001
        /*0022*/ 	.short	0x0008
        /*0024*/ 	.byte	0x00, 0xf5, 0x21, 0x00


	//----- nvinfo : EIATTR_KPARAM_INFO
	.align		4
.L_12:
        /*0028*/ 	.byte	0x04, 0x17
        /*002a*/ 	.short	(.L_14 - .L_13)
.L_13:
        /*002c*/ 	.word	0x00000000
        /*0030*/ 	.short	0x0000
        /*0032*/ 	.short	0x0000
        /*0034*/ 	.byte	0x00, 0xf5, 0x21, 0x00


	//----- nvinfo : EIATTR_SPARSE_MMA_MASK
	.align		4
.L_14:
        /*0038*/ 	.byte	0x03, 0x50
        /*003a*/ 	.short	0x0000


	//----- nvinfo : EIATTR_MAXREG_COUNT
	.align		4
        /*003c*/ 	.byte	0x03, 0x1b
        /*003e*/ 	.short	0x00ff


	//----- nvinfo : EIATTR_EXTERNS
	.align		4
        /*0040*/ 	.byte	0x04, 0x0f
        /*0042*/ 	.short	(.L_16 - .L_15)


	//   ....[0]....
	.align		4
.L_15:
        /*0044*/ 	.word	index@(vprintf)


	//----- nvinfo : EIATTR_MERCURY_ISA_VERSION
	.align		4
.L_16:
        /*0048*/ 	.byte	0x03, 0x5f
        /*004a*/ 	.short	0x0101


	//----- nvinfo : EIATTR_VRC_CTA_INIT_COUNT
	.align		4
        /*004c*/ 	.byte	0x02, 0x4a
	.zero		1
	.zero		1


	//----- nvinfo : EIATTR_SYSCALL_OFFSETS
	.align		4
        /*0050*/ 	.byte	0x04, 0x46
        /*0052*/ 	.short	(.L_18 - .L_17)


	//   ....[0]....
.L_17:
        /*0054*/ 	.word	0x000001c0


	//----- nvinfo : EIATTR_EXIT_INSTR_OFFSETS
	.align		4
.L_18:
        /*0058*/ 	.byte	0x04, 0x1c
        /*005a*/ 	.short	(.L_20 - .L_19)


	//   ....[0]....
.L_19:
        /*005c*/ 	.word	0x000001d0


	//----- nvinfo : EIATTR_CBANK_PARAM_SIZE
	.align		4
.L_20:
        /*0060*/ 	.byte	0x03, 0x19
        /*0062*/ 	.short	0x0018


	//----- nvinfo : EIATTR_PARAM_CBANK
	.align		4
        /*0064*/ 	.byte	0x04, 0x0a
        /*0066*/ 	.short	(.L_22 - .L_21)
	.align		4
.L_21:
        /*0068*/ 	.word	index@(.nv.constant0._Z3addPiS_S_)
        /*006c*/ 	.short	0x0380
        /*006e*/ 	.short	0x0018


	//----- nvinfo : EIATTR_SW_WAR
	.align		4
.L_22:
        /*0070*/ 	.byte	0x04, 0x36
        /*0072*/ 	.short	(.L_24 - .L_23)
.L_23:
        /*0074*/ 	.word	0x00000008
.L_24:


//--------------------- .nv.callgraph             --------------------------
	.section	.nv.callgraph,"",@"SHT_CUDA_CALLGRAPH"
	.align	4
	.sectionentsize	8
	.align		4
        /*0000*/ 	.word	0x00000000
	.align		4
        /*0004*/ 	.word	0xffffffff
	.align		4
        /*0008*/ 	.word	index@(_Z3addPiS_S_)
	.align		4
        /*000c*/ 	.word	index@(vprintf)
	.align		4
        /*0010*/ 	.word	0x00000000
	.align		4
        /*0014*/ 	.word	0xfffffffe
	.align		4
        /*0018*/ 	.word	0x00000000
	.align		4
        /*001c*/ 	.word	0xfffffffd
	.align		4
        /*0020*/ 	.word	0x00000000
	.align		4
        /*0024*/ 	.word	0xfffffffc


//--------------------- .nv.constant4             --------------------------
	.section	.nv.constant4,"a",@progbits
	.align	8
	.align		8
.nv.constant4:
        /*0000*/ 	.dword	vprintf
	.align		8
        /*0008*/ 	.dword	$str


//--------------------- .text._Z3addPiS_S_        --------------------------
	.section	.text._Z3addPiS_S_,"ax",@progbits
	.align	128
        .global         _Z3addPiS_S_
        .type           _Z3addPiS_S_,@function
        .size           _Z3addPiS_S_,(.L_x_2 - _Z3addPiS_S_)
        .other          _Z3addPiS_S_,@"STO_CUDA_ENTRY STV_DEFAULT"
_Z3addPiS_S_:
.text._Z3addPiS_S_:
[----:B------:R-:W0:Y:S01]  /*0000*/  LDC R1, c[0x0][0x37c] ;  /* 0x0000df00ff017b82 */ /* 0x000e220000000800 */
[----:B------:R-:W1:Y:S01]  /*0010*/  S2R R7, SR_TID.X ;  /* 0x0000000000077919 */ /* 0x000e620000002100 */
[----:B------:R-:W2:Y:S06]  /*0020*/  LDCU UR7, c[0x0][0x2fc] ;  /* 0x00005f80ff0777ac */ /* 0x000eac0008000800 */
[----:B------:R-:W1:Y:S01]  /*0030*/  S2UR UR6, SR_CTAID.X ;  /* 0x00000000000679c3 */ /* 0x000e620000002500 */
[----:B0-----:R-:W-:Y:S01]  /*0040*/  IADD3 R1, PT, PT, R1, -0x8, RZ ;  /* 0xfffffff801017810 */ /* 0x001fe20007ffe0ff */
[----:B------:R-:W0:Y:S06]  /*0050*/  LDCU.64 UR4, c[0x0][0x358] ;  /* 0x00006b00ff0477ac */ /* 0x000e2c0008000a00 */
[----:B------:R-:W3:Y:S08]  /*0060*/  LDC.64 R2, c[0x0][0x388] ;  /* 0x0000e200ff027b82 */ /* 0x000ef00000000a00 */
[----:B------:R-:W4:Y:S08]  /*0070*/  LDC.64 R4, c[0x0][0x380] ;  /* 0x0000e000ff047b82 */ /* 0x000f300000000a00 */
[----:B------:R-:W5:Y:S01]  /*0080*/  LDC.64 R8, c[0x0][0x390] ;  /* 0x0000e400ff087b82 */ /* 0x000f620000000a00 */
[----:B------:R-:W-:Y:S01]  /*0090*/  MOV R10, 0x0 ;  /* 0x00000000000a7802 */ /* 0x000fe20000000f00 */
[----:B------:R-:W2:Y:S06]  /*00a0*/  LDCU.64 UR8, c[0x4][0x8] ;  /* 0x01000100ff0877ac */ /* 0x000eac0008000a00 */
[----:B------:R-:W1:Y:S02]  /*00b0*/  LDC R0, c[0x0][0x360] ;  /* 0x0000d800ff007b82 */ /* 0x000e640000000800 */
[----:B-1----:R-:W-:-:S04]  /*00c0*/  IMAD R7, R0, UR6, R7 ;  /* 0x0000000600077c24 */ /* 0x002fc8000f8e0207 */
[----:B---3--:R-:W-:-:S04]  /*00d0*/  IMAD.WIDE R2, R7, 0x4, R2 ;  /* 0x0000000407027825 */ /* 0x008fc800078e0202 */
[C---:B----4-:R-:W-:Y:S02]  /*00e0*/  IMAD.WIDE R4, R7.reuse, 0x4, R4 ;  /* 0x0000000407047825 */ /* 0x050fe400078e0204 */
[----:B0-----:R-:W3:Y:S04]  /*00f0*/  LDG.E R3, desc[UR4][R2.64] ;  /* 0x0000000402037981 */ /* 0x001ee8000c1e1900 */
[----:B------:R2:W3:Y:S01]  /*0100*/  LDG.E R0, desc[UR4][R4.64] ;  /* 0x0000000404007981 */ /* 0x0004e2000c1e1900 */
[----:B-----5:R-:W-:Y:S01]  /*0110*/  IMAD.WIDE R8, R7, 0x4, R8 ;  /* 0x0000000407087825 */ /* 0x020fe200078e0208 */
[----:B------:R-:W0:Y:S01]  /*0120*/  LDCU UR6, c[0x0][0x2f8] ;  /* 0x00005f00ff0677ac */ /* 0x000e220008000800 */
[----:B------:R-:W1:Y:S02]  /*0130*/  LDC.64 R10, c[0x4][R10] ;  /* 0x010000000a0a7b82 */ /* 0x000e640000000a00 */
[----:B--2---:R-:W-:Y:S01]  /*0140*/  IMAD.U32 R4, RZ, RZ, UR8 ;  /* 0x00000008ff047e24 */ /* 0x004fe2000f8e00ff */
[----:B------:R-:W-:-:S02]  /*0150*/  MOV R5, UR9 ;  /* 0x0000000900057c02 */ /* 0x000fc40008000f00 */
[----:B0-----:R-:W-:-:S05]  /*0160*/  IADD3 R6, P0, PT, R1, UR6, RZ ;  /* 0x0000000601067c10 */ /* 0x001fca000ff1e0ff */
[----:B------:R-:W-:Y:S01]  /*0170*/  IMAD.X R7, RZ, RZ, UR7, P0 ;  /* 0x00000007ff077e24 */ /* 0x000fe200080e06ff */
[----:B---3--:R-:W-:-:S05]  /*0180*/  IADD3 R0, PT, PT, R0, R3, RZ ;  /* 0x0000000300007210 */ /* 0x008fca0007ffe0ff */
[----:B------:R0:W-:Y:S04]  /*0190*/  STL [R1], R0 ;  /* 0x0000000001007387 */ /* 0x0001e80000100800 */
[----:B-1----:R0:W-:Y:S02]  /*01a0*/  STG.E desc[UR4][R8.64], R0 ;  /* 0x0000000008007986 */ /* 0x0021e4000c101904 */
[----:B------:R-:W-:-:S07]  /*01b0*/  LEPC R20, `(.L_x_0) ;  /* 0x000000001014794e */ /* 0x000fce0000000000 */
[----:B0-----:R-:W-:Y:S05]  /*01c0*/  CALL.ABS.NOINC R10 ;  /* 0x000000000a007343 */ /* 0x001fea0003c00000 */
.L_x_0:
[----:B------:R-:W-:Y:S05]  /*01d0*/  EXIT ;  /* 0x000000000000794d */ /* 0x000fea0003800000 */
.L_x_1:
[----:B------:R-:W-:-:S00]  /*01e0*/  BRA `(.L_x_1) ;  /* 0xfffffffc00fc7947 */ /* 0x000fc0000383ffff */
[----:B------:R-:W-:-:S00]  /*01f0*/  NOP ;  /* 0x0000000000007918 */ /* 0x000fc00000000000 */
        /* <DEDUP_REMOVED lines=8> */
.L_x_2:


//--------------------- .nv.global.init           --------------------------
	.section	.nv.global.init,"aw",@progbits
.nv.global.init:
	.type		$str,@object
	.size		$str,(.L_0 - $str)
$str:
        /*0000*/ 	.byte	0x25, 0x64, 0x20, 0x09, 0x00
.L_0:


//--------------------- .nv.shared.reserved.0     --------------------------
	.section	.nv.shared.reserved.0,"aw",@nobits
	.weak		__nv_reservedSMEM_offset_0_alias
	.size		__nv_reservedSMEM_offset_0_alias, 0, 64
	.other		__nv_reservedSMEM_offset_0_alias,@"STO_CUDA_RESERVED_SHARED STV_DEFAULT"
__nv_reservedSMEM_offset_0_alias:
	.zero		0
	.zero		64


//--------------------- .nv.constant0._Z3addPiS_S_ --------------------------
	.section	.nv.constant0._Z3addPiS_S_,"a",@progbits
	.sectionflags	@""
	.align	4
.nv.constant0._Z3addPiS_S_:
	.zero		920


//--------------------- SYMBOLS --------------------------

	.type		.nv.reservedSmem.offset0,@object
	.size		.nv.reservedSmem.offset0,0x4
	.type		vprintf,@function
